//
// Generated by NVIDIA NVVM Compiler
//
// Compiler Build ID: CL-36424714
// Cuda compilation tools, release 13.0, V13.0.88
// Based on NVVM 20.0.0
//

.version 9.0
.target sm_100
.address_size 64

	// .globl	_Z8simulatev

.visible .entry _Z8simulatev()
{


	ret;

}


// ===== COMPILED SASS (sm_100) =====

	.target	sm_100

	.elftype	@"ET_EXEC"


//--------------------- .note.nv.tkinfo           --------------------------
	.section	.note.nv.tkinfo,"",@"SHT_NOTE"
	.sectionflags	@"SHF_NOTE_NV_TKINFO"
	.tkinfo
        /*0018*/ 	.word	0x00000002
        /*0030*/ 	.string	""
        /*0030*/ 	.string	"ptxas"
        /*0030*/ 	.string	"Cuda compilation tools, release 13.0, V13.0.88"
        /*0030*/ 	.string	"Build cuda_13.0.r13.0/compiler.36424714_0"
        /*0030*/ 	.string	"-arch sm_100 -m 64 "



//--------------------- .note.nv.cuinfo           --------------------------
	.section	.note.nv.cuinfo,"",@"SHT_NOTE"
	.sectionflags	@"SHF_NOTE_NV_CUINFO"
        /*0018*/ 	.short	0x0002
        /*001a*/ 	.short	0x0064
        /*001c*/ 	.short	0x0082
	.zero		2


//--------------------- .nv.info                  --------------------------
	.section	.nv.info,"",@"SHT_CUDA_INFO"
	.align	4


	//----- nvinfo : EIATTR_REGCOUNT
	.align		4
        /*0000*/ 	.byte	0x04, 0x2f
        /*0002*/ 	.short	(.L_1 - .L_0)
	.align		4
.L_0:
        /*0004*/ 	.word	index@(_Z8simulatev)
        /*0008*/ 	.word	0x00000004


	//----- nvinfo : EIATTR_FRAME_SIZE
	.align		4
.L_1:
        /*000c*/ 	.byte	0x04, 0x11
        /*000e*/ 	.short	(.L_3 - .L_2)
	.align		4
.L_2:
        /*0010*/ 	.word	index@(_Z8simulatev)
        /*0014*/ 	.word	0x00000000


	//----- nvinfo : EIATTR_MIN_STACK_SIZE
	.align		4
.L_3:
        /*0018*/ 	.byte	0x04, 0x12
        /*001a*/ 	.short	(.L_5 - .L_4)
	.align		4
.L_4:
        /*001c*/ 	.word	index@(_Z8simulatev)
        /*0020*/ 	.word	0x00000000
.L_5:


//--------------------- .nv.compat                --------------------------
	.section	.nv.compat,"",@"SHT_CUDA_COMPAT_INFO"
	.align	4
        /*0000*/ 	.byte	0x02, 0x09, 0x00, 0x00, 0x02, 0x02, 0x01, 0x00, 0x02, 0x05, 0x05, 0x00, 0x03, 0x07, 0x01, 0x01
        /*0010*/ 	.byte	0x02, 0x03, 0x00, 0x00, 0x02, 0x06, 0x01, 0x00, 0x04, 0x0b, 0x08, 0x00, 0x09, 0x00, 0x00, 0x00
        /*0020*/ 	.byte	0x00, 0x00, 0x00, 0x00


//--------------------- .nv.info._Z8simulatev     --------------------------
	.section	.nv.info._Z8simulatev,"",@"SHT_CUDA_INFO"
	.sectionflags	@""
	.align	4


	//----- nvinfo : EIATTR_CUDA_API_VERSION
	.align		4
        /*0000*/ 	.byte	0x04, 0x37
        /*0002*/ 	.short	(.L_7 - .L_6)
.L_6:
        /*0004*/ 	.word	0x00000082


	//----- nvinfo : EIATTR_SPARSE_MMA_MASK
	.align		4
.L_7:
        /*0008*/ 	.byte	0x03, 0x50
        /*000a*/ 	.short	0x0000


	//----- nvinfo : EIATTR_MAXREG_COUNT
	.align		4
        /*000c*/ 	.byte	0x03, 0x1b
        /*000e*/ 	.short	0x00ff


	//----- nvinfo : EIATTR_MERCURY_ISA_VERSION
	.align		4
        /*0010*/ 	.byte	0x03, 0x5f
        /*0012*/ 	.short	0x0101


	//----- nvinfo : EIATTR_VRC_CTA_INIT_COUNT
	.align		4
        /*0014*/ 	.byte	0x02, 0x4a
	.zero		1
	.zero		1


	//----- nvinfo : EIATTR_EXIT_INSTR_OFFSETS
	.align		4
        /*0018*/ 	.byte	0x04, 0x1c
        /*001a*/ 	.short	(.L_9 - .L_8)


	//   ....[0]....
.L_8:
        /*001c*/ 	.word	0x00000010


	//----- nvinfo : EIATTR_SW_WAR
	.align		4
.L_9:
        /*0020*/ 	.byte	0x04, 0x36
        /*0022*/ 	.short	(.L_11 - .L_10)
.L_10:
        /*0024*/ 	.word	0x00000008
.L_11:


//--------------------- .nv.callgraph             --------------------------
	.section	.nv.callgraph,"",@"SHT_CUDA_CALLGRAPH"
	.align	4
	.sectionentsize	8
	.align		4
        /*0000*/ 	.word	0x00000000
	.align		4
        /*0004*/ 	.word	0xffffffff
	.align		4
        /*0008*/ 	.word	0x00000000
	.align		4
        /*000c*/ 	.word	0xfffffffe
	.align		4
        /*0010*/ 	.word	0x00000000
	.align		4
        /*0014*/ 	.word	0xfffffffd
	.align		4
        /*0018*/ 	.word	0x00000000
	.align		4
        /*001c*/ 	.word	0xfffffffc


//--------------------- .text._Z8simulatev        --------------------------
	.section	.text._Z8simulatev,"ax",@progbits
	.align	128
        .global         _Z8simulatev
        .type           _Z8simulatev,@function
        .size           _Z8simulatev,(.L_x_1 - _Z8simulatev)
        .other          _Z8simulatev,@"STO_CUDA_ENTRY STV_DEFAULT"
_Z8simulatev:
.text._Z8simulatev:
[----:B------:R-:W-:Y:S01]  /*0000*/  LDC R1, c[0x0][0x37c] ;  /* 0x0000df00ff017b82 */ /* 0x000fe20000000800 */
[----:B------:R-:W-:Y:S05]  /*0010*/  EXIT ;  /* 0x000000000000794d */ /* 0x000fea0003800000 */
.L_x_0:
[----:B------:R-:W-:-:S00]  /*0020*/  BRA `(.L_x_0) ;  /* 0xfffffffc00fc7947 */ /* 0x000fc0000383ffff */
[----:B------:R-:W-:-:S00]  /*0030*/  NOP ;  /* 0x0000000000007918 */ /* 0x000fc00000000000 */
        /* <DEDUP_REMOVED lines=12> */
.L_x_1:


//--------------------- .nv.shared.reserved.0     --------------------------
	.section	.nv.shared.reserved.0,"aw",@nobits
	.weak		__nv_reservedSMEM_offset_0_alias
	.size		__nv_reservedSMEM_offset_0_alias, 0, 64
	.other		__nv_reservedSMEM_offset_0_alias,@"STO_CUDA_RESERVED_SHARED STV_DEFAULT"
__nv_reservedSMEM_offset_0_alias:
	.zero		0
	.zero		64


//--------------------- .nv.constant0._Z8simulatev --------------------------
	.section	.nv.constant0._Z8simulatev,"a",@progbits
	.sectionflags	@""
	.align	4
.nv.constant0._Z8simulatev:
	.zero		896


//--------------------- SYMBOLS --------------------------

	.type		.nv.reservedSmem.offset0,@object
	.size		.nv.reservedSmem.offset0,0x4
